//
// Generated by NVIDIA NVVM Compiler
//
// Compiler Build ID: CL-36424714
// Cuda compilation tools, release 13.0, V13.0.88
// Based on NVVM 20.0.0
//

.version 9.0
.target sm_100
.address_size 64

	// .globl	_Z10print_archv
.extern .func  (.param .b32 func_retval0) vprintf
(
	.param .b64 vprintf_param_0,
	.param .b64 vprintf_param_1
)
;
.global .align 1 .b8 $str[39] = {72, 101, 108, 108, 111, 32, 102, 114, 111, 109, 32, 100, 101, 118, 105, 99, 101, 33, 32, 95, 95, 67, 85, 68, 65, 95, 65, 82, 67, 72, 95, 95, 32, 61, 32, 37, 100, 10};

.visible .entry _Z10print_archv()
{
	.local .align 8 .b8 	__local_depot0[8];
	.reg .b64 	%SP;
	.reg .b64 	%SPL;
	.reg .b32 	%r<4>;
	.reg .b64 	%rd<5>;

	mov.u64 	%SPL, __local_depot0;
	cvta.local.u64 	%SP, %SPL;
	add.u64 	%rd1, %SP, 0;
	add.u64 	%rd2, %SPL, 0;
	mov.b32 	%r1, 1000;
	st.local.u32 	[%rd2], %r1;
	mov.u64 	%rd3, $str;
	cvta.global.u64 	%rd4, %rd3;
	{ // callseq 0, 0
	.param .b64 param0;
	st.param.b64 	[param0], %rd4;
	.param .b64 param1;
	st.param.b64 	[param1], %rd1;
	.param .b32 retval0;
	call.uni (retval0), 
	vprintf, 
	(
	param0, 
	param1
	);
	ld.param.b32 	%r2, [retval0];
	} // callseq 0
	ret;

}


// ===== COMPILED SASS (sm_100) =====

	.target	sm_100

	.elftype	@"ET_EXEC"


//--------------------- .note.nv.tkinfo           --------------------------
	.section	.note.nv.tkinfo,"",@"SHT_NOTE"
	.sectionflags	@"SHF_NOTE_NV_TKINFO"
	.tkinfo
        /*0018*/ 	.word	0x00000002
        /*0030*/ 	.string	""
        /*0030*/ 	.string	"ptxas"
        /*0030*/ 	.string	"Cuda compilation tools, release 13.0, V13.0.88"
        /*0030*/ 	.string	"Build cuda_13.0.r13.0/compiler.36424714_0"
        /*0030*/ 	.string	"-arch sm_100 -m 64 "



//--------------------- .note.nv.cuinfo           --------------------------
	.section	.note.nv.cuinfo,"",@"SHT_NOTE"
	.sectionflags	@"SHF_NOTE_NV_CUINFO"
        /*0018*/ 	.short	0x0002
        /*001a*/ 	.short	0x0064
        /*001c*/ 	.short	0x0082
	.zero		2


//--------------------- .nv.info                  --------------------------
	.section	.nv.info,"",@"SHT_CUDA_INFO"
	.align	4


	//----- nvinfo : EIATTR_REGCOUNT
	.align		4
        /*0000*/ 	.byte	0x04, 0x2f
        /*0002*/ 	.short	(.L_2 - .L_1)
	.align		4
.L_1:
        /*0004*/ 	.word	index@(_Z10print_archv)
        /*0008*/ 	.word	0x00000018


	//----- nvinfo : EIATTR_FRAME_SIZE
	.align		4
.L_2:
        /*000c*/ 	.byte	0x04, 0x11
        /*000e*/ 	.short	(.L_4 - .L_3)
	.align		4
.L_3:
        /*0010*/ 	.word	index@(_Z10print_archv)
        /*0014*/ 	.word	0x00000008


	//----- nvinfo : EIATTR_MIN_STACK_SIZE
	.align		4
.L_4:
        /*0018*/ 	.byte	0x04, 0x12
        /*001a*/ 	.short	(.L_6 - .L_5)
	.align		4
.L_5:
        /*001c*/ 	.word	index@(_Z10print_archv)
        /*0020*/ 	.word	0x00000008
.L_6:


//--------------------- .nv.compat                --------------------------
	.section	.nv.compat,"",@"SHT_CUDA_COMPAT_INFO"
	.align	4
        /*0000*/ 	.byte	0x02, 0x09, 0x00, 0x00, 0x02, 0x02, 0x01, 0x00, 0x02, 0x05, 0x05, 0x00, 0x03, 0x07, 0x01, 0x01
        /*0010*/ 	.byte	0x02, 0x03, 0x00, 0x00, 0x02, 0x06, 0x01, 0x00, 0x04, 0x0b, 0x08, 0x00, 0x09, 0x00, 0x00, 0x00
        /*0020*/ 	.byte	0x00, 0x00, 0x00, 0x00


//--------------------- .nv.info._Z10print_archv  --------------------------
	.section	.nv.info._Z10print_archv,"",@"SHT_CUDA_INFO"
	.sectionflags	@""
	.align	4


	//----- nvinfo : EIATTR_CUDA_API_VERSION
	.align		4
        /*0000*/ 	.byte	0x04, 0x37
        /*0002*/ 	.short	(.L_8 - .L_7)
.L_7:
        /*0004*/ 	.word	0x00000082


	//----- nvinfo : EIATTR_SPARSE_MMA_MASK
	.align		4
.L_8:
        /*0008*/ 	.byte	0x03, 0x50
        /*000a*/ 	.short	0x0000


	//----- nvinfo : EIATTR_MAXREG_COUNT
	.align		4
        /*000c*/ 	.byte	0x03, 0x1b
        /*000e*/ 	.short	0x00ff


	//----- nvinfo : EIATTR_EXTERNS
	.align		4
        /*0010*/ 	.byte	0x04, 0x0f
        /*0012*/ 	.short	(.L_10 - .L_9)


	//   ....[0]....
	.align		4
.L_9:
        /*0014*/ 	.word	index@(vprintf)


	//----- nvinfo : EIATTR_MERCURY_ISA_VERSION
	.align		4
.L_10:
        /*0018*/ 	.byte	0x03, 0x5f
        /*001a*/ 	.short	0x0101


	//----- nvinfo : EIATTR_VRC_CTA_INIT_COUNT
	.align		4
        /*001c*/ 	.byte	0x02, 0x4a
	.zero		1
	.zero		1


	//----- nvinfo : EIATTR_SYSCALL_OFFSETS
	.align		4
        /*0020*/ 	.byte	0x04, 0x46
        /*0022*/ 	.short	(.L_12 - .L_11)


	//   ....[0]....
.L_11:
        /*0024*/ 	.word	0x000000e0


	//----- nvinfo : EIATTR_EXIT_INSTR_OFFSETS
	.align		4
.L_12:
        /*0028*/ 	.byte	0x04, 0x1c
        /*002a*/ 	.short	(.L_14 - .L_13)


	//   ....[0]....
.L_13:
        /*002c*/ 	.word	0x000000f0


	//----- nvinfo : EIATTR_SW_WAR
	.align		4
.L_14:
        /*0030*/ 	.byte	0x04, 0x36
        /*0032*/ 	.short	(.L_16 - .L_15)
.L_15:
        /*0034*/ 	.word	0x00000008
.L_16:


//--------------------- .nv.callgraph             --------------------------
	.section	.nv.callgraph,"",@"SHT_CUDA_CALLGRAPH"
	.align	4
	.sectionentsize	8
	.align		4
        /*0000*/ 	.word	0x00000000
	.align		4
        /*0004*/ 	.word	0xffffffff
	.align		4
        /*0008*/ 	.word	index@(_Z10print_archv)
	.align		4
        /*000c*/ 	.word	index@(vprintf)
	.align		4
        /*0010*/ 	.word	0x00000000
	.align		4
        /*0014*/ 	.word	0xfffffffe
	.align		4
        /*0018*/ 	.word	0x00000000
	.align		4
        /*001c*/ 	.word	0xfffffffd
	.align		4
        /*0020*/ 	.word	0x00000000
	.align		4
        /*0024*/ 	.word	0xfffffffc


//--------------------- .nv.constant4             --------------------------
	.section	.nv.constant4,"a",@progbits
	.align	8
	.align		8
.nv.constant4:
        /*0000*/ 	.dword	vprintf
	.align		8
        /*0008*/ 	.dword	$str


//--------------------- .text._Z10print_archv     --------------------------
	.section	.text._Z10print_archv,"ax",@progbits
	.align	128
        .global         _Z10print_archv
        .type           _Z10print_archv,@function
        .size           _Z10print_archv,(.L_x_2 - _Z10print_archv)
        .other          _Z10print_archv,@"STO_CUDA_ENTRY STV_DEFAULT"
_Z10print_archv:
.text._Z10print_archv:
[----:B------:R-:W0:Y:S02]  /*0000*/  LDC R1, c[0x0][0x37c] ;  /* 0x0000df00ff017b82 */ /* 0x000e240000000800 */
[----:B0-----:R-:W-:Y:S01]  /*0010*/  VIADD R1, R1, 0xfffffff8 ;  /* 0xfffffff801017836 */ /* 0x001fe20000000000 */
[----:B------:R-:W-:Y:S01]  /*0020*/  MOV R0, 0x0 ;  /* 0x0000000000007802 */ /* 0x000fe20000000f00 */
[----:B------:R-:W-:Y:S01]  /*0030*/  IMAD.MOV.U32 R8, RZ, RZ, 0x3e8 ;  /* 0x000003e8ff087424 */ /* 0x000fe200078e00ff */
[----:B------:R-:W0:Y:S03]  /*0040*/  LDCU UR4, c[0x0][0x2f8] ;  /* 0x00005f00ff0477ac */ /* 0x000e260008000800 */
[----:B------:R1:W2:Y:S01]  /*0050*/  LDC.64 R2, c[0x4][R0] ;  /* 0x0100000000027b82 */ /* 0x0002a20000000a00 */
[----:B------:R1:W-:Y:S01]  /*0060*/  STL [R1], R8 ;  /* 0x0000000801007387 */ /* 0x0003e20000100800 */
[----:B------:R-:W3:Y:S01]  /*0070*/  LDCU.64 UR6, c[0x4][0x8] ;  /* 0x01000100ff0677ac */ /* 0x000ee20008000a00 */
[----:B------:R-:W4:Y:S01]  /*0080*/  LDCU UR5, c[0x0][0x2fc] ;  /* 0x00005f80ff0577ac */ /* 0x000f220008000800 */
[----:B0-----:R-:W-:-:S02]  /*0090*/  IADD3 R6, P0, PT, R1, UR4, RZ ;  /* 0x0000000401067c10 */ /* 0x001fc4000ff1e0ff */
[----:B---3--:R-:W-:Y:S01]  /*00a0*/  MOV R4, UR6 ;  /* 0x0000000600047c02 */ /* 0x008fe20008000f00 */
[----:B------:R-:W-:Y:S01]  /*00b0*/  IMAD.U32 R5, RZ, RZ, UR7 ;  /* 0x00000007ff057e24 */ /* 0x000fe2000f8e00ff */
[----:B-1--4-:R-:W-:-:S09]  /*00c0*/  IADD3.X R7, PT, PT, RZ, UR5, RZ, P0, !PT ;  /* 0x00000005ff077c10 */ /* 0x012fd200087fe4ff */
[----:B------:R-:W-:-:S07]  /*00d0*/  LEPC R20, `(.L_x_0) ;  /* 0x000000001014794e */ /* 0x000fce0000000000 */
[----:B--2---:R-:W-:Y:S05]  /*00e0*/  CALL.ABS.NOINC R2 ;  /* 0x0000000002007343 */ /* 0x004fea0003c00000 */
.L_x_0:
[----:B------:R-:W-:Y:S05]  /*00f0*/  EXIT ;  /* 0x000000000000794d */ /* 0x000fea0003800000 */
.L_x_1:
[----:B------:R-:W-:-:S00]  /*0100*/  BRA `(.L_x_1) ;  /* 0xfffffffc00fc7947 */ /* 0x000fc0000383ffff */
[----:B------:R-:W-:-:S00]  /*0110*/  NOP ;  /* 0x0000000000007918 */ /* 0x000fc00000000000 */
        /* <DEDUP_REMOVED lines=14> */
.L_x_2:


//--------------------- .nv.global.init           --------------------------
	.section	.nv.global.init,"aw",@progbits
.nv.global.init:
	.type		$str,@object
	.size		$str,(.L_0 - $str)
$str:
        /*0000*/ 	.byte	0x48, 0x65, 0x6c, 0x6c, 0x6f, 0x20, 0x66, 0x72, 0x6f, 0x6d, 0x20, 0x64, 0x65, 0x76, 0x69, 0x63
        /*0010*/ 	.byte	0x65, 0x21, 0x20, 0x5f, 0x5f, 0x43, 0x55, 0x44, 0x41, 0x5f, 0x41, 0x52, 0x43, 0x48, 0x5f, 0x5f
        /*0020*/ 	.byte	0x20, 0x3d, 0x20, 0x25, 0x64, 0x0a, 0x00
.L_0:


//--------------------- .nv.shared.reserved.0     --------------------------
	.section	.nv.shared.reserved.0,"aw",@nobits
	.weak		__nv_reservedSMEM_offset_0_alias
	.size		__nv_reservedSMEM_offset_0_alias, 0, 64
	.other		__nv_reservedSMEM_offset_0_alias,@"STO_CUDA_RESERVED_SHARED STV_DEFAULT"
__nv_reservedSMEM_offset_0_alias:
	.zero		0
	.zero		64


//--------------------- .nv.constant0._Z10print_archv --------------------------
	.section	.nv.constant0._Z10print_archv,"a",@progbits
	.sectionflags	@""
	.align	4
.nv.constant0._Z10print_archv:
	.zero		896


//--------------------- SYMBOLS --------------------------

	.type		.nv.reservedSmem.offset0,@object
	.size		.nv.reservedSmem.offset0,0x4
	.type		vprintf,@function
